//
// Generated by NVIDIA NVVM Compiler
//
// Compiler Build ID: CL-36424714
// Cuda compilation tools, release 13.0, V13.0.88
// Based on NVVM 20.0.0
//

.version 9.0
.target sm_100
.address_size 64

	// .globl	_Z5twicePfmmm

.visible .entry _Z5twicePfmmm(
	.param .u64 .ptr .align 1 _Z5twicePfmmm_param_0,
	.param .u64 _Z5twicePfmmm_param_1,
	.param .u64 _Z5twicePfmmm_param_2,
	.param .u64 _Z5twicePfmmm_param_3
)
{
	.reg .pred 	%p<4>;
	.reg .b32 	%r<4>;
	.reg .b32 	%f<3>;
	.reg .b64 	%rd<12>;

	ld.param.u64 	%rd3, [_Z5twicePfmmm_param_0];
	ld.param.u64 	%rd4, [_Z5twicePfmmm_param_1];
	ld.param.u64 	%rd5, [_Z5twicePfmmm_param_2];
	ld.param.u64 	%rd6, [_Z5twicePfmmm_param_3];
	mov.u32 	%r1, %tid.x;
	mov.u32 	%r2, %tid.y;
	cvt.u64.u32 	%rd1, %r1;
	setp.le.u64 	%p1, %rd5, %rd1;
	cvt.u64.u32 	%rd2, %r2;
	setp.le.u64 	%p2, %rd6, %rd2;
	or.pred  	%p3, %p1, %p2;
	@%p3 bra 	$L__BB0_2;
	cvta.to.global.u64 	%rd8, %rd3;
	mad.lo.s64 	%rd9, %rd4, %rd1, %rd8;
	shl.b64 	%rd10, %rd2, 2;
	add.s64 	%rd11, %rd9, %rd10;
	ld.global.f32 	%f1, [%rd11];
	add.f32 	%f2, %f1, %f1;
	st.global.f32 	[%rd11], %f2;
$L__BB0_2:
	ret;

}


// ===== COMPILED SASS (sm_100) =====

	.target	sm_100

	.elftype	@"ET_EXEC"


//--------------------- .note.nv.tkinfo           --------------------------
	.section	.note.nv.tkinfo,"",@"SHT_NOTE"
	.sectionflags	@"SHF_NOTE_NV_TKINFO"
	.tkinfo
        /*0018*/ 	.word	0x00000002
        /*0030*/ 	.string	""
        /*0030*/ 	.string	"ptxas"
        /*0030*/ 	.string	"Cuda compilation tools, release 13.0, V13.0.88"
        /*0030*/ 	.string	"Build cuda_13.0.r13.0/compiler.36424714_0"
        /*0030*/ 	.string	"-arch sm_100 -m 64 "



//--------------------- .note.nv.cuinfo           --------------------------
	.section	.note.nv.cuinfo,"",@"SHT_NOTE"
	.sectionflags	@"SHF_NOTE_NV_CUINFO"
        /*0018*/ 	.short	0x0002
        /*001a*/ 	.short	0x0064
        /*001c*/ 	.short	0x0082
	.zero		2


//--------------------- .nv.info                  --------------------------
	.section	.nv.info,"",@"SHT_CUDA_INFO"
	.align	4


	//----- nvinfo : EIATTR_REGCOUNT
	.align		4
        /*0000*/ 	.byte	0x04, 0x2f
        /*0002*/ 	.short	(.L_1 - .L_0)
	.align		4
.L_0:
        /*0004*/ 	.word	index@(_Z5twicePfmmm)
        /*0008*/ 	.word	0x0000000a


	//----- nvinfo : EIATTR_FRAME_SIZE
	.align		4
.L_1:
        /*000c*/ 	.byte	0x04, 0x11
        /*000e*/ 	.short	(.L_3 - .L_2)
	.align		4
.L_2:
        /*0010*/ 	.word	index@(_Z5twicePfmmm)
        /*0014*/ 	.word	0x00000000


	//----- nvinfo : EIATTR_MIN_STACK_SIZE
	.align		4
.L_3:
        /*0018*/ 	.byte	0x04, 0x12
        /*001a*/ 	.short	(.L_5 - .L_4)
	.align		4
.L_4:
        /*001c*/ 	.word	index@(_Z5twicePfmmm)
        /*0020*/ 	.word	0x00000000
.L_5:


//--------------------- .nv.compat                --------------------------
	.section	.nv.compat,"",@"SHT_CUDA_COMPAT_INFO"
	.align	4
        /*0000*/ 	.byte	0x02, 0x09, 0x00, 0x00, 0x02, 0x02, 0x01, 0x00, 0x02, 0x05, 0x05, 0x00, 0x03, 0x07, 0x01, 0x01
        /*0010*/ 	.byte	0x02, 0x03, 0x00, 0x00, 0x02, 0x06, 0x01, 0x00, 0x04, 0x0b, 0x08, 0x00, 0x09, 0x00, 0x00, 0x00
        /*0020*/ 	.byte	0x00, 0x00, 0x00, 0x00


//--------------------- .nv.info._Z5twicePfmmm    --------------------------
	.section	.nv.info._Z5twicePfmmm,"",@"SHT_CUDA_INFO"
	.sectionflags	@""
	.align	4


	//----- nvinfo : EIATTR_CUDA_API_VERSION
	.align		4
        /*0000*/ 	.byte	0x04, 0x37
        /*0002*/ 	.short	(.L_7 - .L_6)
.L_6:
        /*0004*/ 	.word	0x00000082


	//----- nvinfo : EIATTR_KPARAM_INFO
	.align		4
.L_7:
        /*0008*/ 	.byte	0x04, 0x17
        /*000a*/ 	.short	(.L_9 - .L_8)
.L_8:
        /*000c*/ 	.word	0x00000000
        /*0010*/ 	.short	0x0003
        /*0012*/ 	.short	0x0018
        /*0014*/ 	.byte	0x00, 0xf0, 0x21, 0x00


	//----- nvinfo : EIATTR_KPARAM_INFO
	.align		4
.L_9:
        /*0018*/ 	.byte	0x04, 0x17
        /*001a*/ 	.short	(.L_11 - .L_10)
.L_10:
        /*001c*/ 	.word	0x00000000
        /*0020*/ 	.short	0x0002
        /*0022*/ 	.short	0x0010
        /*0024*/ 	.byte	0x00, 0xf0, 0x21, 0x00


	//----- nvinfo : EIATTR_KPARAM_INFO
	.align		4
.L_11:
        /*0028*/ 	.byte	0x04, 0x17
        /*002a*/ 	.short	(.L_13 - .L_12)
.L_12:
        /*002c*/ 	.word	0x00000000
        /*0030*/ 	.short	0x0001
        /*0032*/ 	.short	0x0008
        /*0034*/ 	.byte	0x00, 0xf0, 0x21, 0x00


	//----- nvinfo : EIATTR_KPARAM_INFO
	.align		4
.L_13:
        /*0038*/ 	.byte	0x04, 0x17
        /*003a*/ 	.short	(.L_15 - .L_14)
.L_14:
        /*003c*/ 	.word	0x00000000
        /*0040*/ 	.short	0x0000
        /*0042*/ 	.short	0x0000
        /*0044*/ 	.byte	0x00, 0xf5, 0x21, 0x00


	//----- nvinfo : EIATTR_SPARSE_MMA_MASK
	.align		4
.L_15:
        /*0048*/ 	.byte	0x03, 0x50
        /*004a*/ 	.short	0x0000


	//----- nvinfo : EIATTR_MAXREG_COUNT
	.align		4
        /*004c*/ 	.byte	0x03, 0x1b
        /*004e*/ 	.short	0x00ff


	//----- nvinfo : EIATTR_MERCURY_ISA_VERSION
	.align		4
        /*0050*/ 	.byte	0x03, 0x5f
        /*0052*/ 	.short	0x0101


	//----- nvinfo : EIATTR_VRC_CTA_INIT_COUNT
	.align		4
        /*0054*/ 	.byte	0x02, 0x4a
	.zero		1
	.zero		1


	//----- nvinfo : EIATTR_EXIT_INSTR_OFFSETS
	.align		4
        /*0058*/ 	.byte	0x04, 0x1c
        /*005a*/ 	.short	(.L_17 - .L_16)


	//   ....[0]....
.L_16:
        /*005c*/ 	.word	0x00000080


	//   ....[1]....
        /*0060*/ 	.word	0x00000130


	//----- nvinfo : EIATTR_CBANK_PARAM_SIZE
	.align		4
.L_17:
        /*0064*/ 	.byte	0x03, 0x19
        /*0066*/ 	.short	0x0020


	//----- nvinfo : EIATTR_PARAM_CBANK
	.align		4
        /*0068*/ 	.byte	0x04, 0x0a
        /*006a*/ 	.short	(.L_19 - .L_18)
	.align		4
.L_18:
        /*006c*/ 	.word	index@(.nv.constant0._Z5twicePfmmm)
        /*0070*/ 	.short	0x0380
        /*0072*/ 	.short	0x0020


	//----- nvinfo : EIATTR_SW_WAR
	.align		4
.L_19:
        /*0074*/ 	.byte	0x04, 0x36
        /*0076*/ 	.short	(.L_21 - .L_20)
.L_20:
        /*0078*/ 	.word	0x00000008
.L_21:


//--------------------- .nv.callgraph             --------------------------
	.section	.nv.callgraph,"",@"SHT_CUDA_CALLGRAPH"
	.align	4
	.sectionentsize	8
	.align		4
        /*0000*/ 	.word	0x00000000
	.align		4
        /*0004*/ 	.word	0xffffffff
	.align		4
        /*0008*/ 	.word	0x00000000
	.align		4
        /*000c*/ 	.word	0xfffffffe
	.align		4
        /*0010*/ 	.word	0x00000000
	.align		4
        /*0014*/ 	.word	0xfffffffd
	.align		4
        /*0018*/ 	.word	0x00000000
	.align		4
        /*001c*/ 	.word	0xfffffffc


//--------------------- .text._Z5twicePfmmm       --------------------------
	.section	.text._Z5twicePfmmm,"ax",@progbits
	.align	128
        .global         _Z5twicePfmmm
        .type           _Z5twicePfmmm,@function
        .size           _Z5twicePfmmm,(.L_x_1 - _Z5twicePfmmm)
        .other          _Z5twicePfmmm,@"STO_CUDA_ENTRY STV_DEFAULT"
_Z5twicePfmmm:
.text._Z5twicePfmmm:
[----:B------:R-:W-:Y:S01]  /*0000*/  LDC R1, c[0x0][0x37c] ;  /* 0x0000df00ff017b82 */ /* 0x000fe20000000800 */
[----:B------:R-:W0:Y:S01]  /*0010*/  S2R R7, SR_TID.Y ;  /* 0x0000000000077919 */ /* 0x000e220000002200 */
[----:B------:R-:W0:Y:S01]  /*0020*/  LDCU.128 UR4, c[0x0][0x390] ;  /* 0x00007200ff0477ac */ /* 0x000e220008000c00 */
[----:B------:R-:W1:Y:S01]  /*0030*/  S2R R5, SR_TID.X ;  /* 0x0000000000057919 */ /* 0x000e620000002100 */
[----:B0-----:R-:W-:Y:S02]  /*0040*/  ISETP.GE.U32.AND P1, PT, R7, UR6, PT ;  /* 0x0000000607007c0c */ /* 0x001fe4000bf26070 */
[----:B-1----:R-:W-:Y:S02]  /*0050*/  ISETP.GE.U32.AND P0, PT, R5, UR4, PT ;  /* 0x0000000405007c0c */ /* 0x002fe4000bf06070 */
[----:B------:R-:W-:-:S04]  /*0060*/  ISETP.GE.U32.AND.EX P1, PT, RZ, UR7, PT, P1 ;  /* 0x00000007ff007c0c */ /* 0x000fc8000bf26110 */
[----:B------:R-:W-:-:S13]  /*0070*/  ISETP.GE.U32.OR.EX P0, PT, RZ, UR5, P1, P0 ;  /* 0x00000005ff007c0c */ /* 0x000fda0008f06500 */
[----:B------:R-:W-:Y:S05]  /*0080*/  @P0 EXIT ;  /* 0x000000000000094d */ /* 0x000fea0003800000 */
[----:B------:R-:W0:Y:S01]  /*0090*/  LDC.64 R2, c[0x0][0x380] ;  /* 0x0000e000ff027b82 */ /* 0x000e220000000a00 */
[----:B------:R-:W0:Y:S01]  /*00a0*/  LDCU.64 UR6, c[0x0][0x388] ;  /* 0x00007100ff0677ac */ /* 0x000e220008000a00 */
[----:B------:R-:W1:Y:S01]  /*00b0*/  LDCU.64 UR4, c[0x0][0x358] ;  /* 0x00006b00ff0477ac */ /* 0x000e620008000a00 */
[----:B0-----:R-:W-:-:S04]  /*00c0*/  IMAD.WIDE.U32 R2, R5, UR6, R2 ;  /* 0x0000000605027c25 */ /* 0x001fc8000f8e0002 */
[----:B------:R-:W-:Y:S01]  /*00d0*/  IMAD R0, R5, UR7, R3 ;  /* 0x0000000705007c24 */ /* 0x000fe2000f8e0203 */
[----:B------:R-:W-:-:S04]  /*00e0*/  LEA R2, P0, R7, R2, 0x2 ;  /* 0x0000000207027211 */ /* 0x000fc800078010ff */
[----:B------:R-:W-:-:S05]  /*00f0*/  LEA.HI.X R3, R7, R0, RZ, 0x2, P0 ;  /* 0x0000000007037211 */ /* 0x000fca00000f14ff */
[----:B-1----:R-:W2:Y:S02]  /*0100*/  LDG.E R0, desc[UR4][R2.64] ;  /* 0x0000000402007981 */ /* 0x002ea4000c1e1900 */
[----:B--2---:R-:W-:-:S05]  /*0110*/  FADD R5, R0, R0 ;  /* 0x0000000000057221 */ /* 0x004fca0000000000 */
[----:B------:R-:W-:Y:S01]  /*0120*/  STG.E desc[UR4][R2.64], R5 ;  /* 0x0000000502007986 */ /* 0x000fe2000c101904 */
[----:B------:R-:W-:Y:S05]  /*0130*/  EXIT ;  /* 0x000000000000794d */ /* 0x000fea0003800000 */
.L_x_0:
[----:B------:R-:W-:-:S00]  /*0140*/  BRA `(.L_x_0) ;  /* 0xfffffffc00fc7947 */ /* 0x000fc0000383ffff */
[----:B------:R-:W-:-:S00]  /*0150*/  NOP ;  /* 0x0000000000007918 */ /* 0x000fc00000000000 */
        /* <DEDUP_REMOVED lines=10> */
.L_x_1:


//--------------------- .nv.shared.reserved.0     --------------------------
	.section	.nv.shared.reserved.0,"aw",@nobits
	.weak		__nv_reservedSMEM_offset_0_alias
	.size		__nv_reservedSMEM_offset_0_alias, 0, 64
	.other		__nv_reservedSMEM_offset_0_alias,@"STO_CUDA_RESERVED_SHARED STV_DEFAULT"
__nv_reservedSMEM_offset_0_alias:
	.zero		0
	.zero		64


//--------------------- .nv.constant0._Z5twicePfmmm --------------------------
	.section	.nv.constant0._Z5twicePfmmm,"a",@progbits
	.sectionflags	@""
	.align	4
.nv.constant0._Z5twicePfmmm:
	.zero		928


//--------------------- SYMBOLS --------------------------

	.type		.nv.reservedSmem.offset0,@object
	.size		.nv.reservedSmem.offset0,0x4
